//
// Generated by NVIDIA NVVM Compiler
//
// Compiler Build ID: CL-36424714
// Cuda compilation tools, release 13.0, V13.0.88
// Based on NVVM 20.0.0
//

.version 9.0
.target sm_100
.address_size 64

	// .globl	_Z3addiiPi
.global .align 4 .u32 incr_idx;
.global .align 4 .b8 incr_arr[8] = {10, 0, 0, 0, 11};

.visible .entry _Z3addiiPi(
	.param .u32 _Z3addiiPi_param_0,
	.param .u32 _Z3addiiPi_param_1,
	.param .u64 .ptr .align 1 _Z3addiiPi_param_2
)
{
	.reg .b32 	%r<8>;
	.reg .b64 	%rd<6>;

	ld.param.u32 	%r1, [_Z3addiiPi_param_0];
	ld.param.u32 	%r2, [_Z3addiiPi_param_1];
	ld.param.u64 	%rd1, [_Z3addiiPi_param_2];
	cvta.to.global.u64 	%rd2, %rd1;
	add.s32 	%r3, %r2, %r1;
	ld.global.u32 	%r4, [incr_idx];
	add.s32 	%r5, %r4, 1;
	st.global.u32 	[incr_idx], %r5;
	mul.wide.s32 	%rd3, %r4, 4;
	mov.u64 	%rd4, incr_arr;
	add.s64 	%rd5, %rd4, %rd3;
	ld.global.u32 	%r6, [%rd5];
	add.s32 	%r7, %r3, %r6;
	st.global.u32 	[%rd2], %r7;
	ret;

}


// ===== COMPILED SASS (sm_100) =====

	.target	sm_100

	.elftype	@"ET_EXEC"


//--------------------- .note.nv.tkinfo           --------------------------
	.section	.note.nv.tkinfo,"",@"SHT_NOTE"
	.sectionflags	@"SHF_NOTE_NV_TKINFO"
	.tkinfo
        /*0018*/ 	.word	0x00000002
        /*0030*/ 	.string	""
        /*0030*/ 	.string	"ptxas"
        /*0030*/ 	.string	"Cuda compilation tools, release 13.0, V13.0.88"
        /*0030*/ 	.string	"Build cuda_13.0.r13.0/compiler.36424714_0"
        /*0030*/ 	.string	"-arch sm_100 -m 64 "



//--------------------- .note.nv.cuinfo           --------------------------
	.section	.note.nv.cuinfo,"",@"SHT_NOTE"
	.sectionflags	@"SHF_NOTE_NV_CUINFO"
        /*0018*/ 	.short	0x0002
        /*001a*/ 	.short	0x0064
        /*001c*/ 	.short	0x0082
	.zero		2


//--------------------- .nv.info                  --------------------------
	.section	.nv.info,"",@"SHT_CUDA_INFO"
	.align	4


	//----- nvinfo : EIATTR_REGCOUNT
	.align		4
        /*0000*/ 	.byte	0x04, 0x2f
        /*0002*/ 	.short	(.L_3 - .L_2)
	.align		4
.L_2:
        /*0004*/ 	.word	index@(_Z3addiiPi)
        /*0008*/ 	.word	0x0000000e


	//----- nvinfo : EIATTR_FRAME_SIZE
	.align		4
.L_3:
        /*000c*/ 	.byte	0x04, 0x11
        /*000e*/ 	.short	(.L_5 - .L_4)
	.align		4
.L_4:
        /*0010*/ 	.word	index@(_Z3addiiPi)
        /*0014*/ 	.word	0x00000000


	//----- nvinfo : EIATTR_MIN_STACK_SIZE
	.align		4
.L_5:
        /*0018*/ 	.byte	0x04, 0x12
        /*001a*/ 	.short	(.L_7 - .L_6)
	.align		4
.L_6:
        /*001c*/ 	.word	index@(_Z3addiiPi)
        /*0020*/ 	.word	0x00000000
.L_7:


//--------------------- .nv.compat                --------------------------
	.section	.nv.compat,"",@"SHT_CUDA_COMPAT_INFO"
	.align	4
        /*0000*/ 	.byte	0x02, 0x09, 0x00, 0x00, 0x02, 0x02, 0x01, 0x00, 0x02, 0x05, 0x05, 0x00, 0x03, 0x07, 0x01, 0x01
        /*0010*/ 	.byte	0x02, 0x03, 0x00, 0x00, 0x02, 0x06, 0x01, 0x00, 0x04, 0x0b, 0x08, 0x00, 0x09, 0x00, 0x00, 0x00
        /*0020*/ 	.byte	0x00, 0x00, 0x00, 0x00


//--------------------- .nv.info._Z3addiiPi       --------------------------
	.section	.nv.info._Z3addiiPi,"",@"SHT_CUDA_INFO"
	.sectionflags	@""
	.align	4


	//----- nvinfo : EIATTR_CUDA_API_VERSION
	.align		4
        /*0000*/ 	.byte	0x04, 0x37
        /*0002*/ 	.short	(.L_9 - .L_8)
.L_8:
        /*0004*/ 	.word	0x00000082


	//----- nvinfo : EIATTR_KPARAM_INFO
	.align		4
.L_9:
        /*0008*/ 	.byte	0x04, 0x17
        /*000a*/ 	.short	(.L_11 - .L_10)
.L_10:
        /*000c*/ 	.word	0x00000000
        /*0010*/ 	.short	0x0002
        /*0012*/ 	.short	0x0008
        /*0014*/ 	.byte	0x00, 0xf5, 0x21, 0x00


	//----- nvinfo : EIATTR_KPARAM_INFO
	.align		4
.L_11:
        /*0018*/ 	.byte	0x04, 0x17
        /*001a*/ 	.short	(.L_13 - .L_12)
.L_12:
        /*001c*/ 	.word	0x00000000
        /*0020*/ 	.short	0x0001
        /*0022*/ 	.short	0x0004
        /*0024*/ 	.byte	0x00, 0xf0, 0x11, 0x00


	//----- nvinfo : EIATTR_KPARAM_INFO
	.align		4
.L_13:
        /*0028*/ 	.byte	0x04, 0x17
        /*002a*/ 	.short	(.L_15 - .L_14)
.L_14:
        /*002c*/ 	.word	0x00000000
        /*0030*/ 	.short	0x0000
        /*0032*/ 	.short	0x0000
        /*0034*/ 	.byte	0x00, 0xf0, 0x11, 0x00


	//----- nvinfo : EIATTR_SPARSE_MMA_MASK
	.align		4
.L_15:
        /*0038*/ 	.byte	0x03, 0x50
        /*003a*/ 	.short	0x0000


	//----- nvinfo : EIATTR_MAXREG_COUNT
	.align		4
        /*003c*/ 	.byte	0x03, 0x1b
        /*003e*/ 	.short	0x00ff


	//----- nvinfo : EIATTR_MERCURY_ISA_VERSION
	.align		4
        /*0040*/ 	.byte	0x03, 0x5f
        /*0042*/ 	.short	0x0101


	//----- nvinfo : EIATTR_VRC_CTA_INIT_COUNT
	.align		4
        /*0044*/ 	.byte	0x02, 0x4a
	.zero		1
	.zero		1


	//----- nvinfo : EIATTR_EXIT_INSTR_OFFSETS
	.align		4
        /*0048*/ 	.byte	0x04, 0x1c
        /*004a*/ 	.short	(.L_17 - .L_16)


	//   ....[0]....
.L_16:
        /*004c*/ 	.word	0x000000d0


	//----- nvinfo : EIATTR_CBANK_PARAM_SIZE
	.align		4
.L_17:
        /*0050*/ 	.byte	0x03, 0x19
        /*0052*/ 	.short	0x0010


	//----- nvinfo : EIATTR_PARAM_CBANK
	.align		4
        /*0054*/ 	.byte	0x04, 0x0a
        /*0056*/ 	.short	(.L_19 - .L_18)
	.align		4
.L_18:
        /*0058*/ 	.word	index@(.nv.constant0._Z3addiiPi)
        /*005c*/ 	.short	0x0380
        /*005e*/ 	.short	0x0010


	//----- nvinfo : EIATTR_SW_WAR
	.align		4
.L_19:
        /*0060*/ 	.byte	0x04, 0x36
        /*0062*/ 	.short	(.L_21 - .L_20)
.L_20:
        /*0064*/ 	.word	0x00000008
.L_21:


//--------------------- .nv.callgraph             --------------------------
	.section	.nv.callgraph,"",@"SHT_CUDA_CALLGRAPH"
	.align	4
	.sectionentsize	8
	.align		4
        /*0000*/ 	.word	0x00000000
	.align		4
        /*0004*/ 	.word	0xffffffff
	.align		4
        /*0008*/ 	.word	0x00000000
	.align		4
        /*000c*/ 	.word	0xfffffffe
	.align		4
        /*0010*/ 	.word	0x00000000
	.align		4
        /*0014*/ 	.word	0xfffffffd
	.align		4
        /*0018*/ 	.word	0x00000000
	.align		4
        /*001c*/ 	.word	0xfffffffc


//--------------------- .nv.constant4             --------------------------
	.section	.nv.constant4,"a",@progbits
	.align	8
	.align		8
.nv.constant4:
        /*0000*/ 	.dword	incr_idx
	.align		8
        /*0008*/ 	.dword	incr_arr


//--------------------- .text._Z3addiiPi          --------------------------
	.section	.text._Z3addiiPi,"ax",@progbits
	.align	128
        .global         _Z3addiiPi
        .type           _Z3addiiPi,@function
        .size           _Z3addiiPi,(.L_x_1 - _Z3addiiPi)
        .other          _Z3addiiPi,@"STO_CUDA_ENTRY STV_DEFAULT"
_Z3addiiPi:
.text._Z3addiiPi:
[----:B------:R-:W-:Y:S08]  /*0000*/  LDC R1, c[0x0][0x37c] ;  /* 0x0000df00ff017b82 */ /* 0x000ff00000000800 */
[----:B------:R-:W0:Y:S01]  /*0010*/  LDC.64 R2, c[0x4][RZ] ;  /* 0x01000000ff027b82 */ /* 0x000e220000000a00 */
[----:B------:R-:W0:Y:S07]  /*0020*/  LDCU.64 UR4, c[0x0][0x358] ;  /* 0x00006b00ff0477ac */ /* 0x000e2e0008000a00 */
[----:B------:R-:W1:Y:S08]  /*0030*/  LDC.64 R4, c[0x4][0x8] ;  /* 0x01000200ff047b82 */ /* 0x000e700000000a00 */
[----:B------:R-:W2:Y:S01]  /*0040*/  LDC.64 R10, c[0x0][0x380] ;  /* 0x0000e000ff0a7b82 */ /* 0x000ea20000000a00 */
[----:B0-----:R-:W3:Y:S02]  /*0050*/  LDG.E R7, desc[UR4][R2.64] ;  /* 0x0000000402077981 */ /* 0x001ee4000c1e1900 */
[C---:B---3--:R-:W-:Y:S01]  /*0060*/  IADD3 R9, PT, PT, R7.reuse, 0x1, RZ ;  /* 0x0000000107097810 */ /* 0x048fe20007ffe0ff */
[----:B-1----:R-:W-:-:S04]  /*0070*/  IMAD.WIDE R4, R7, 0x4, R4 ;  /* 0x0000000407047825 */ /* 0x002fc800078e0204 */
[----:B------:R-:W-:Y:S04]  /*0080*/  STG.E desc[UR4][R2.64], R9 ;  /* 0x0000000902007986 */ /* 0x000fe8000c101904 */
[----:B------:R-:W2:Y:S01]  /*0090*/  LDG.E R4, desc[UR4][R4.64] ;  /* 0x0000000404047981 */ /* 0x000ea2000c1e1900 */
[----:B------:R-:W0:Y:S01]  /*00a0*/  LDC.64 R6, c[0x0][0x388] ;  /* 0x0000e200ff067b82 */ /* 0x000e220000000a00 */
[----:B--2---:R-:W-:-:S05]  /*00b0*/  IADD3 R11, PT, PT, R4, R11, R10 ;  /* 0x0000000b040b7210 */ /* 0x004fca0007ffe00a */
[----:B0-----:R-:W-:Y:S01]  /*00c0*/  STG.E desc[UR4][R6.64], R11 ;  /* 0x0000000b06007986 */ /* 0x001fe2000c101904 */
[----:B------:R-:W-:Y:S05]  /*00d0*/  EXIT ;  /* 0x000000000000794d */ /* 0x000fea0003800000 */
.L_x_0:
[----:B------:R-:W-:-:S00]  /*00e0*/  BRA `(.L_x_0) ;  /* 0xfffffffc00fc7947 */ /* 0x000fc0000383ffff */
[----:B------:R-:W-:-:S00]  /*00f0*/  NOP ;  /* 0x0000000000007918 */ /* 0x000fc00000000000 */
        /* <DEDUP_REMOVED lines=8> */
.L_x_1:


//--------------------- .nv.global.init           --------------------------
	.section	.nv.global.init,"aw",@progbits
	.align	4
.nv.global.init:
	.type		incr_arr,@object
	.size		incr_arr,(.L_1 - incr_arr)
incr_arr:
        /*0000*/ 	.byte	0x0a, 0x00, 0x00, 0x00, 0x0b, 0x00, 0x00, 0x00
.L_1:


//--------------------- .nv.shared.reserved.0     --------------------------
	.section	.nv.shared.reserved.0,"aw",@nobits
	.weak		__nv_reservedSMEM_offset_0_alias
	.size		__nv_reservedSMEM_offset_0_alias, 0, 64
	.other		__nv_reservedSMEM_offset_0_alias,@"STO_CUDA_RESERVED_SHARED STV_DEFAULT"
__nv_reservedSMEM_offset_0_alias:
	.zero		0
	.zero		64


//--------------------- .nv.global                --------------------------
	.section	.nv.global,"aw",@nobits
	.align	4
.nv.global:
	.type		incr_idx,@object
	.size		incr_idx,(.L_0 - incr_idx)
incr_idx:
	.zero		4
.L_0:


//--------------------- .nv.constant0._Z3addiiPi  --------------------------
	.section	.nv.constant0._Z3addiiPi,"a",@progbits
	.sectionflags	@""
	.align	4
.nv.constant0._Z3addiiPi:
	.zero		912


//--------------------- SYMBOLS --------------------------

	.type		.nv.reservedSmem.offset0,@object
	.size		.nv.reservedSmem.offset0,0x4
